//
// Generated by NVIDIA NVVM Compiler
//
// Compiler Build ID: CL-36424714
// Cuda compilation tools, release 13.0, V13.0.88
// Based on NVVM 20.0.0
//

.version 9.0
.target sm_100
.address_size 64

	// .globl	_Z10MMM_kernelPfS_S_i

.visible .entry _Z10MMM_kernelPfS_S_i(
	.param .u64 .ptr .align 1 _Z10MMM_kernelPfS_S_i_param_0,
	.param .u64 .ptr .align 1 _Z10MMM_kernelPfS_S_i_param_1,
	.param .u64 .ptr .align 1 _Z10MMM_kernelPfS_S_i_param_2,
	.param .u32 _Z10MMM_kernelPfS_S_i_param_3
)
{
	.reg .pred 	%p<14>;
	.reg .b32 	%r<78>;
	.reg .b32 	%f<46>;
	.reg .b64 	%rd<61>;

	ld.param.u64 	%rd8, [_Z10MMM_kernelPfS_S_i_param_0];
	ld.param.u64 	%rd9, [_Z10MMM_kernelPfS_S_i_param_1];
	ld.param.u64 	%rd7, [_Z10MMM_kernelPfS_S_i_param_2];
	ld.param.u32 	%r42, [_Z10MMM_kernelPfS_S_i_param_3];
	cvta.to.global.u64 	%rd1, %rd9;
	cvta.to.global.u64 	%rd2, %rd8;
	mov.u32 	%r43, %tid.x;
	mov.u32 	%r44, %ntid.x;
	mov.u32 	%r45, %ctaid.x;
	mad.lo.s32 	%r1, %r44, %r45, %r43;
	mov.u32 	%r2, %tid.y;
	mov.u32 	%r46, %ntid.y;
	mov.u32 	%r47, %ctaid.y;
	mul.lo.s32 	%r3, %r46, %r47;
	add.s32 	%r48, %r3, %r2;
	setp.lt.s32 	%p1, %r1, 0;
	max.s32 	%r49, %r1, %r48;
	setp.ge.s32 	%p2, %r49, %r42;
	setp.lt.s32 	%p3, %r42, 1;
	or.pred  	%p4, %p1, %p3;
	or.pred  	%p5, %p4, %p2;
	@%p5 bra 	$L__BB0_12;
	cvta.to.global.u64 	%rd10, %rd7;
	mul.lo.s32 	%r5, %r42, %r1;
	add.s32 	%r51, %r5, %r48;
	mul.wide.u32 	%rd11, %r51, 4;
	add.s64 	%rd3, %rd10, %rd11;
	and.b32  	%r6, %r42, 7;
	setp.lt.u32 	%p6, %r42, 8;
	mov.b32 	%r76, 0;
	@%p6 bra 	$L__BB0_4;
	and.b32  	%r76, %r42, 2147483640;
	neg.s32 	%r74, %r76;
	add.s32 	%r52, %r2, %r42;
	add.s32 	%r73, %r52, %r3;
	shl.b32 	%r10, %r42, 3;
	shl.b32 	%r53, %r42, 1;
	add.s32 	%r72, %r48, %r53;
	mad.lo.s32 	%r71, %r42, 3, %r48;
	shl.b32 	%r54, %r42, 2;
	add.s32 	%r70, %r48, %r54;
	mad.lo.s32 	%r69, %r42, 5, %r48;
	mad.lo.s32 	%r68, %r42, 6, %r48;
	mad.lo.s32 	%r67, %r42, 7, %r48;
	mul.wide.u32 	%rd12, %r5, 4;
	add.s64 	%rd13, %rd12, %rd2;
	add.s64 	%rd60, %rd13, 16;
	mov.u32 	%r66, %r48;
$L__BB0_3:
	.pragma "nounroll";
	ld.global.f32 	%f1, [%rd60+-16];
	mul.wide.u32 	%rd14, %r66, 4;
	add.s64 	%rd15, %rd1, %rd14;
	ld.global.f32 	%f2, [%rd15];
	mul.f32 	%f3, %f1, %f2;
	st.global.f32 	[%rd3], %f3;
	ld.global.f32 	%f4, [%rd60+-12];
	mul.wide.u32 	%rd16, %r73, 4;
	add.s64 	%rd17, %rd1, %rd16;
	ld.global.f32 	%f5, [%rd17];
	mul.f32 	%f6, %f4, %f5;
	st.global.f32 	[%rd3], %f6;
	ld.global.f32 	%f7, [%rd60+-8];
	mul.wide.u32 	%rd18, %r72, 4;
	add.s64 	%rd19, %rd1, %rd18;
	ld.global.f32 	%f8, [%rd19];
	mul.f32 	%f9, %f7, %f8;
	st.global.f32 	[%rd3], %f9;
	ld.global.f32 	%f10, [%rd60+-4];
	mul.wide.u32 	%rd20, %r71, 4;
	add.s64 	%rd21, %rd1, %rd20;
	ld.global.f32 	%f11, [%rd21];
	mul.f32 	%f12, %f10, %f11;
	st.global.f32 	[%rd3], %f12;
	ld.global.f32 	%f13, [%rd60];
	mul.wide.u32 	%rd22, %r70, 4;
	add.s64 	%rd23, %rd1, %rd22;
	ld.global.f32 	%f14, [%rd23];
	mul.f32 	%f15, %f13, %f14;
	st.global.f32 	[%rd3], %f15;
	ld.global.f32 	%f16, [%rd60+4];
	mul.wide.u32 	%rd24, %r69, 4;
	add.s64 	%rd25, %rd1, %rd24;
	ld.global.f32 	%f17, [%rd25];
	mul.f32 	%f18, %f16, %f17;
	st.global.f32 	[%rd3], %f18;
	ld.global.f32 	%f19, [%rd60+8];
	mul.wide.u32 	%rd26, %r68, 4;
	add.s64 	%rd27, %rd1, %rd26;
	ld.global.f32 	%f20, [%rd27];
	mul.f32 	%f21, %f19, %f20;
	st.global.f32 	[%rd3], %f21;
	ld.global.f32 	%f22, [%rd60+12];
	mul.wide.u32 	%rd28, %r67, 4;
	add.s64 	%rd29, %rd1, %rd28;
	ld.global.f32 	%f23, [%rd29];
	mul.f32 	%f24, %f22, %f23;
	st.global.f32 	[%rd3], %f24;
	add.s32 	%r74, %r74, 8;
	add.s32 	%r73, %r73, %r10;
	add.s32 	%r72, %r72, %r10;
	add.s32 	%r71, %r71, %r10;
	add.s32 	%r70, %r70, %r10;
	add.s32 	%r69, %r69, %r10;
	add.s32 	%r68, %r68, %r10;
	add.s32 	%r67, %r67, %r10;
	add.s32 	%r66, %r66, %r10;
	add.s64 	%rd60, %rd60, 32;
	setp.ne.s32 	%p7, %r74, 0;
	@%p7 bra 	$L__BB0_3;
$L__BB0_4:
	setp.eq.s32 	%p8, %r6, 0;
	@%p8 bra 	$L__BB0_12;
	and.b32  	%r36, %r42, 3;
	setp.lt.u32 	%p9, %r6, 4;
	@%p9 bra 	$L__BB0_7;
	add.s32 	%r55, %r76, %r5;
	mul.wide.u32 	%rd30, %r55, 4;
	add.s64 	%rd31, %rd2, %rd30;
	ld.global.f32 	%f25, [%rd31];
	mad.lo.s32 	%r56, %r76, %r42, %r48;
	mul.wide.u32 	%rd32, %r56, 4;
	add.s64 	%rd33, %rd1, %rd32;
	ld.global.f32 	%f26, [%rd33];
	mul.f32 	%f27, %f25, %f26;
	st.global.f32 	[%rd3], %f27;
	cvt.u64.u32 	%rd34, %r5;
	cvt.u64.u32 	%rd35, %r76;
	add.s64 	%rd36, %rd35, %rd34;
	shl.b64 	%rd37, %rd36, 2;
	add.s64 	%rd38, %rd2, %rd37;
	ld.global.f32 	%f28, [%rd38+4];
	add.s32 	%r57, %r56, %r42;
	mul.wide.u32 	%rd39, %r57, 4;
	add.s64 	%rd40, %rd1, %rd39;
	ld.global.f32 	%f29, [%rd40];
	mul.f32 	%f30, %f28, %f29;
	st.global.f32 	[%rd3], %f30;
	ld.global.f32 	%f31, [%rd38+8];
	add.s32 	%r58, %r57, %r42;
	mul.wide.u32 	%rd41, %r58, 4;
	add.s64 	%rd42, %rd1, %rd41;
	ld.global.f32 	%f32, [%rd42];
	mul.f32 	%f33, %f31, %f32;
	st.global.f32 	[%rd3], %f33;
	ld.global.f32 	%f34, [%rd38+12];
	add.s32 	%r59, %r58, %r42;
	mul.wide.u32 	%rd43, %r59, 4;
	add.s64 	%rd44, %rd1, %rd43;
	ld.global.f32 	%f35, [%rd44];
	mul.f32 	%f36, %f34, %f35;
	st.global.f32 	[%rd3], %f36;
	add.s32 	%r76, %r76, 4;
$L__BB0_7:
	setp.eq.s32 	%p10, %r36, 0;
	@%p10 bra 	$L__BB0_12;
	setp.eq.s32 	%p11, %r36, 1;
	@%p11 bra 	$L__BB0_10;
	add.s32 	%r60, %r76, %r5;
	mul.wide.u32 	%rd45, %r60, 4;
	add.s64 	%rd46, %rd2, %rd45;
	ld.global.f32 	%f37, [%rd46];
	mad.lo.s32 	%r61, %r76, %r42, %r48;
	mul.wide.u32 	%rd47, %r61, 4;
	add.s64 	%rd48, %rd1, %rd47;
	ld.global.f32 	%f38, [%rd48];
	mul.f32 	%f39, %f37, %f38;
	st.global.f32 	[%rd3], %f39;
	cvt.u64.u32 	%rd49, %r5;
	cvt.u64.u32 	%rd50, %r76;
	add.s64 	%rd51, %rd50, %rd49;
	shl.b64 	%rd52, %rd51, 2;
	add.s64 	%rd53, %rd2, %rd52;
	ld.global.f32 	%f40, [%rd53+4];
	add.s32 	%r62, %r61, %r42;
	mul.wide.u32 	%rd54, %r62, 4;
	add.s64 	%rd55, %rd1, %rd54;
	ld.global.f32 	%f41, [%rd55];
	mul.f32 	%f42, %f40, %f41;
	st.global.f32 	[%rd3], %f42;
	add.s32 	%r76, %r76, 2;
$L__BB0_10:
	and.b32  	%r63, %r42, 1;
	setp.eq.b32 	%p12, %r63, 1;
	not.pred 	%p13, %p12;
	@%p13 bra 	$L__BB0_12;
	add.s32 	%r64, %r76, %r5;
	mul.wide.u32 	%rd56, %r64, 4;
	add.s64 	%rd57, %rd2, %rd56;
	ld.global.f32 	%f43, [%rd57];
	mad.lo.s32 	%r65, %r76, %r42, %r48;
	mul.wide.u32 	%rd58, %r65, 4;
	add.s64 	%rd59, %rd1, %rd58;
	ld.global.f32 	%f44, [%rd59];
	mul.f32 	%f45, %f43, %f44;
	st.global.f32 	[%rd3], %f45;
$L__BB0_12:
	ret;

}


// ===== COMPILED SASS (sm_100) =====

	.target	sm_100

	.elftype	@"ET_EXEC"


//--------------------- .note.nv.tkinfo           --------------------------
	.section	.note.nv.tkinfo,"",@"SHT_NOTE"
	.sectionflags	@"SHF_NOTE_NV_TKINFO"
	.tkinfo
        /*0018*/ 	.word	0x00000002
        /*0030*/ 	.string	""
        /*0030*/ 	.string	"ptxas"
        /*0030*/ 	.string	"Cuda compilation tools, release 13.0, V13.0.88"
        /*0030*/ 	.string	"Build cuda_13.0.r13.0/compiler.36424714_0"
        /*0030*/ 	.string	"-arch sm_100 -m 64 "



//--------------------- .note.nv.cuinfo           --------------------------
	.section	.note.nv.cuinfo,"",@"SHT_NOTE"
	.sectionflags	@"SHF_NOTE_NV_CUINFO"
        /*0018*/ 	.short	0x0002
        /*001a*/ 	.short	0x0064
        /*001c*/ 	.short	0x0082
	.zero		2


//--------------------- .nv.info                  --------------------------
	.section	.nv.info,"",@"SHT_CUDA_INFO"
	.align	4


	//----- nvinfo : EIATTR_REGCOUNT
	.align		4
        /*0000*/ 	.byte	0x04, 0x2f
        /*0002*/ 	.short	(.L_1 - .L_0)
	.align		4
.L_0:
        /*0004*/ 	.word	index@(_Z10MMM_kernelPfS_S_i)
        /*0008*/ 	.word	0x00000020


	//----- nvinfo : EIATTR_FRAME_SIZE
	.align		4
.L_1:
        /*000c*/ 	.byte	0x04, 0x11
        /*000e*/ 	.short	(.L_3 - .L_2)
	.align		4
.L_2:
        /*0010*/ 	.word	index@(_Z10MMM_kernelPfS_S_i)
        /*0014*/ 	.word	0x00000000


	//----- nvinfo : EIATTR_MIN_STACK_SIZE
	.align		4
.L_3:
        /*0018*/ 	.byte	0x04, 0x12
        /*001a*/ 	.short	(.L_5 - .L_4)
	.align		4
.L_4:
        /*001c*/ 	.word	index@(_Z10MMM_kernelPfS_S_i)
        /*0020*/ 	.word	0x00000000
.L_5:


//--------------------- .nv.compat                --------------------------
	.section	.nv.compat,"",@"SHT_CUDA_COMPAT_INFO"
	.align	4
        /*0000*/ 	.byte	0x02, 0x09, 0x00, 0x00, 0x02, 0x02, 0x01, 0x00, 0x02, 0x05, 0x05, 0x00, 0x03, 0x07, 0x01, 0x01
        /*0010*/ 	.byte	0x02, 0x03, 0x00, 0x00, 0x02, 0x06, 0x01, 0x00, 0x04, 0x0b, 0x08, 0x00, 0x09, 0x00, 0x00, 0x00
        /*0020*/ 	.byte	0x00, 0x00, 0x00, 0x00


//--------------------- .nv.info._Z10MMM_kernelPfS_S_i --------------------------
	.section	.nv.info._Z10MMM_kernelPfS_S_i,"",@"SHT_CUDA_INFO"
	.sectionflags	@""
	.align	4


	//----- nvinfo : EIATTR_CUDA_API_VERSION
	.align		4
        /*0000*/ 	.byte	0x04, 0x37
        /*0002*/ 	.short	(.L_7 - .L_6)
.L_6:
        /*0004*/ 	.word	0x00000082


	//----- nvinfo : EIATTR_KPARAM_INFO
	.align		4
.L_7:
        /*0008*/ 	.byte	0x04, 0x17
        /*000a*/ 	.short	(.L_9 - .L_8)
.L_8:
        /*000c*/ 	.word	0x00000000
        /*0010*/ 	.short	0x0003
        /*0012*/ 	.short	0x0018
        /*0014*/ 	.byte	0x00, 0xf0, 0x11, 0x00


	//----- nvinfo : EIATTR_KPARAM_INFO
	.align		4
.L_9:
        /*0018*/ 	.byte	0x04, 0x17
        /*001a*/ 	.short	(.L_11 - .L_10)
.L_10:
        /*001c*/ 	.word	0x00000000
        /*0020*/ 	.short	0x0002
        /*0022*/ 	.short	0x0010
        /*0024*/ 	.byte	0x00, 0xf5, 0x21, 0x00


	//----- nvinfo : EIATTR_KPARAM_INFO
	.align		4
.L_11:
        /*0028*/ 	.byte	0x04, 0x17
        /*002a*/ 	.short	(.L_13 - .L_12)
.L_12:
        /*002c*/ 	.word	0x00000000
        /*0030*/ 	.short	0x0001
        /*0032*/ 	.short	0x0008
        /*0034*/ 	.byte	0x00, 0xf5, 0x21, 0x00


	//----- nvinfo : EIATTR_KPARAM_INFO
	.align		4
.L_13:
        /*0038*/ 	.byte	0x04, 0x17
        /*003a*/ 	.short	(.L_15 - .L_14)
.L_14:
        /*003c*/ 	.word	0x00000000
        /*0040*/ 	.short	0x0000
        /*0042*/ 	.short	0x0000
        /*0044*/ 	.byte	0x00, 0xf5, 0x21, 0x00


	//----- nvinfo : EIATTR_SPARSE_MMA_MASK
	.align		4
.L_15:
        /*0048*/ 	.byte	0x03, 0x50
        /*004a*/ 	.short	0x0000


	//----- nvinfo : EIATTR_MAXREG_COUNT
	.align		4
        /*004c*/ 	.byte	0x03, 0x1b
        /*004e*/ 	.short	0x00ff


	//----- nvinfo : EIATTR_MERCURY_ISA_VERSION
	.align		4
        /*0050*/ 	.byte	0x03, 0x5f
        /*0052*/ 	.short	0x0101


	//----- nvinfo : EIATTR_VRC_CTA_INIT_COUNT
	.align		4
        /*0054*/ 	.byte	0x02, 0x4a
	.zero		1
	.zero		1


	//----- nvinfo : EIATTR_EXIT_INSTR_OFFSETS
	.align		4
        /*0058*/ 	.byte	0x04, 0x1c
        /*005a*/ 	.short	(.L_17 - .L_16)


	//   ....[0]....
.L_16:
        /*005c*/ 	.word	0x000000f0


	//   ....[1]....
        /*0060*/ 	.word	0x000005f0


	//   ....[2]....
        /*0064*/ 	.word	0x00000860


	//   ....[3]....
        /*0068*/ 	.word	0x00000a10


	//   ....[4]....
        /*006c*/ 	.word	0x00000ac0


	//----- nvinfo : EIATTR_CBANK_PARAM_SIZE
	.align		4
.L_17:
        /*0070*/ 	.byte	0x03, 0x19
        /*0072*/ 	.short	0x001c


	//----- nvinfo : EIATTR_PARAM_CBANK
	.align		4
        /*0074*/ 	.byte	0x04, 0x0a
        /*0076*/ 	.short	(.L_19 - .L_18)
	.align		4
.L_18:
        /*0078*/ 	.word	index@(.nv.constant0._Z10MMM_kernelPfS_S_i)
        /*007c*/ 	.short	0x0380
        /*007e*/ 	.short	0x001c


	//----- nvinfo : EIATTR_SW_WAR
	.align		4
.L_19:
        /*0080*/ 	.byte	0x04, 0x36
        /*0082*/ 	.short	(.L_21 - .L_20)
.L_20:
        /*0084*/ 	.word	0x00000008
.L_21:


//--------------------- .nv.callgraph             --------------------------
	.section	.nv.callgraph,"",@"SHT_CUDA_CALLGRAPH"
	.align	4
	.sectionentsize	8
	.align		4
        /*0000*/ 	.word	0x00000000
	.align		4
        /*0004*/ 	.word	0xffffffff
	.align		4
        /*0008*/ 	.word	0x00000000
	.align		4
        /*000c*/ 	.word	0xfffffffe
	.align		4
        /*0010*/ 	.word	0x00000000
	.align		4
        /*0014*/ 	.word	0xfffffffd
	.align		4
        /*0018*/ 	.word	0x00000000
	.align		4
        /*001c*/ 	.word	0xfffffffc


//--------------------- .text._Z10MMM_kernelPfS_S_i --------------------------
	.section	.text._Z10MMM_kernelPfS_S_i,"ax",@progbits
	.align	128
        .global         _Z10MMM_kernelPfS_S_i
        .type           _Z10MMM_kernelPfS_S_i,@function
        .size           _Z10MMM_kernelPfS_S_i,(.L_x_5 - _Z10MMM_kernelPfS_S_i)
        .other          _Z10MMM_kernelPfS_S_i,@"STO_CUDA_ENTRY STV_DEFAULT"
_Z10MMM_kernelPfS_S_i:
.text._Z10MMM_kernelPfS_S_i:
[----:B------:R-:W-:Y:S01]  /*0000*/  LDC R1, c[0x0][0x37c] ;  /* 0x0000df00ff017b82 */ /* 0x000fe20000000800 */
[----:B------:R-:W0:Y:S07]  /*0010*/  S2R R2, SR_TID.X ;  /* 0x0000000000027919 */ /* 0x000e2e0000002100 */
[----:B------:R-:W1:Y:S01]  /*0020*/  S2UR UR5, SR_CTAID.Y ;  /* 0x00000000000579c3 */ /* 0x000e620000002600 */
[----:B------:R-:W0:Y:S01]  /*0030*/  LDCU UR6, c[0x0][0x360] ;  /* 0x00006c00ff0677ac */ /* 0x000e220008000800 */
[----:B------:R-:W0:Y:S01]  /*0040*/  S2R R3, SR_CTAID.X ;  /* 0x0000000000037919 */ /* 0x000e220000002500 */
[----:B------:R-:W1:Y:S01]  /*0050*/  LDCU UR4, c[0x0][0x364] ;  /* 0x00006c80ff0477ac */ /* 0x000e620008000800 */
[----:B------:R-:W2:Y:S04]  /*0060*/  S2R R9, SR_TID.Y ;  /* 0x0000000000097919 */ /* 0x000ea80000002200 */
[----:B------:R-:W3:Y:S01]  /*0070*/  LDC R0, c[0x0][0x398] ;  /* 0x0000e600ff007b82 */ /* 0x000ee20000000800 */
[----:B-1----:R-:W-:Y:S01]  /*0080*/  UIMAD UR4, UR4, UR5, URZ ;  /* 0x00000005040472a4 */ /* 0x002fe2000f8e02ff */
[----:B---3--:R-:W-:Y:S01]  /*0090*/  ISETP.GE.AND P0, PT, R0, 0x1, PT ;  /* 0x000000010000780c */ /* 0x008fe20003f06270 */
[----:B0-----:R-:W-:-:S04]  /*00a0*/  IMAD R2, R3, UR6, R2 ;  /* 0x0000000603027c24 */ /* 0x001fc8000f8e0202 */
[----:B--2---:R-:W-:Y:S02]  /*00b0*/  IADD3 R3, PT, PT, R9, UR4, RZ ;  /* 0x0000000409037c10 */ /* 0x004fe4000fffe0ff */
[C---:B------:R-:W-:Y:S02]  /*00c0*/  ISETP.LT.OR P0, PT, R2.reuse, RZ, !P0 ;  /* 0x000000ff0200720c */ /* 0x040fe40004701670 */
[----:B------:R-:W-:-:S04]  /*00d0*/  VIMNMX R5, PT, PT, R2, R3, !PT ;  /* 0x0000000302057248 */ /* 0x000fc80007fe0100 */
[----:B------:R-:W-:-:S13]  /*00e0*/  ISETP.GE.OR P0, PT, R5, R0, P0 ;  /* 0x000000000500720c */ /* 0x000fda0000706670 */
[----:B------:R-:W-:Y:S05]  /*00f0*/  @P0 EXIT ;  /* 0x000000000000094d */ /* 0x000fea0003800000 */
[----:B------:R-:W0:Y:S01]  /*0100*/  LDC.64 R16, c[0x0][0x390] ;  /* 0x0000e400ff107b82 */ /* 0x000e220000000a00 */
[----:B------:R-:W-:Y:S01]  /*0110*/  ISETP.GE.U32.AND P1, PT, R0, 0x8, PT ;  /* 0x000000080000780c */ /* 0x000fe20003f26070 */
[----:B------:R-:W-:Y:S01]  /*0120*/  IMAD R2, R2, R0, RZ ;  /* 0x0000000002027224 */ /* 0x000fe200078e02ff */
[----:B------:R-:W-:Y:S01]  /*0130*/  LOP3.LUT R4, R0, 0x7, RZ, 0xc0, !PT ;  /* 0x0000000700047812 */ /* 0x000fe200078ec0ff */
[----:B------:R-:W1:Y:S03]  /*0140*/  LDCU.64 UR6, c[0x0][0x358] ;  /* 0x00006b00ff0677ac */ /* 0x000e660008000a00 */
[----:B------:R-:W-:Y:S02]  /*0150*/  IADD3 R5, PT, PT, R3, R2, RZ ;  /* 0x0000000203057210 */ /* 0x000fe40007ffe0ff */
[----:B------:R-:W-:-:S03]  /*0160*/  ISETP.NE.AND P0, PT, R4, RZ, PT ;  /* 0x000000ff0400720c */ /* 0x000fc60003f05270 */
[----:B0-----:R-:W-:-:S04]  /*0170*/  IMAD.WIDE.U32 R16, R5, 0x4, R16 ;  /* 0x0000000405107825 */ /* 0x001fc800078e0010 */
[----:B------:R-:W-:Y:S01]  /*0180*/  HFMA2 R5, -RZ, RZ, 0, 0 ;  /* 0x00000000ff057431 */ /* 0x000fe200000001ff */
[----:B-1----:R-:W-:Y:S06]  /*0190*/  @!P1 BRA `(.L_x_0) ;  /* 0x0000000400149947 */ /* 0x002fec0003800000 */
[----:B------:R-:W0:Y:S01]  /*01a0*/  LDC.64 R6, c[0x0][0x380] ;  /* 0x0000e000ff067b82 */ /* 0x000e220000000a00 */
[C---:B------:R-:W-:Y:S01]  /*01b0*/  LOP3.LUT R5, R0.reuse, 0x7ffffff8, RZ, 0xc0, !PT ;  /* 0x7ffffff800057812 */ /* 0x040fe200078ec0ff */
[C---:B------:R-:W-:Y:S01]  /*01c0*/  IMAD R11, R0.reuse, 0x3, R3 ;  /* 0x00000003000b7824 */ /* 0x040fe200078e0203 */
[C---:B------:R-:W-:Y:S01]  /*01d0*/  IADD3 R9, PT, PT, R0.reuse, UR4, R9 ;  /* 0x0000000400097c10 */ /* 0x040fe2000fffe009 */
[C-C-:B------:R-:W-:Y:S01]  /*01e0*/  IMAD R13, R0.reuse, 0x4, R3.reuse ;  /* 0x00000004000d7824 */ /* 0x140fe200078e0203 */
[----:B------:R-:W-:Y:S01]  /*01f0*/  MOV R8, R3 ;  /* 0x0000000300087202 */ /* 0x000fe20000000f00 */
[C-C-:B------:R-:W-:Y:S01]  /*0200*/  IMAD R15, R0.reuse, 0x5, R3.reuse ;  /* 0x00000005000f7824 */ /* 0x140fe200078e0203 */
[----:B------:R-:W-:Y:S01]  /*0210*/  IADD3 R10, PT, PT, -R5, RZ, RZ ;  /* 0x000000ff050a7210 */ /* 0x000fe20007ffe1ff */
[----:B------:R-:W-:Y:S02]  /*0220*/  IMAD R29, R0, 0x6, R3 ;  /* 0x00000006001d7824 */ /* 0x000fe400078e0203 */
[----:B0-----:R-:W-:-:S03]  /*0230*/  IMAD.WIDE.U32 R6, R2, 0x4, R6 ;  /* 0x0000000402067825 */ /* 0x001fc600078e0006 */
[----:B------:R-:W-:Y:S01]  /*0240*/  IADD3 R12, P1, PT, R6, 0x10, RZ ;  /* 0x00000010060c7810 */ /* 0x000fe20007f3e0ff */
[----:B------:R-:W-:-:S03]  /*0250*/  IMAD R6, R0, 0x7, R3 ;  /* 0x0000000700067824 */ /* 0x000fc600078e0203 */
[----:B------:R-:W-:Y:S02]  /*0260*/  IADD3.X R19, PT, PT, RZ, R7, RZ, P1, !PT ;  /* 0x00000007ff137210 */ /* 0x000fe40000ffe4ff */
[----:B------:R-:W-:-:S07]  /*0270*/  LEA R7, R0, R3, 0x1 ;  /* 0x0000000300077211 */ /* 0x000fce00078e08ff */
.L_x_1:
[----:B------:R-:W0:Y:S01]  /*0280*/  LDC.64 R20, c[0x0][0x388] ;  /* 0x0000e200ff147b82 */ /* 0x000e220000000a00 */
[----:B------:R-:W-:-:S05]  /*0290*/  MOV R18, R12 ;  /* 0x0000000c00127202 */ /* 0x000fca0000000f00 */
[----:B------:R-:W2:Y:S01]  /*02a0*/  LDG.E R12, desc[UR6][R18.64+-0x10] ;  /* 0xfffff006120c7981 */ /* 0x000ea2000c1e1900 */
[----:B0-----:R-:W-:-:S06]  /*02b0*/  IMAD.WIDE.U32 R22, R8, 0x4, R20 ;  /* 0x0000000408167825 */ /* 0x001fcc00078e0014 */
[----:B------:R-:W2:Y:S01]  /*02c0*/  LDG.E R23, desc[UR6][R22.64] ;  /* 0x0000000616177981 */ /* 0x000ea2000c1e1900 */
[----:B-1----:R-:W-:-:S04]  /*02d0*/  IMAD.WIDE.U32 R24, R9, 0x4, R20 ;  /* 0x0000000409187825 */ /* 0x002fc800078e0014 */
[----:B--2---:R-:W-:-:S05]  /*02e0*/  FMUL R12, R12, R23 ;  /* 0x000000170c0c7220 */ /* 0x004fca0000400000 */
[----:B------:R0:W-:Y:S04]  /*02f0*/  STG.E desc[UR6][R16.64], R12 ;  /* 0x0000000c10007986 */ /* 0x0001e8000c101906 */
[----:B------:R-:W2:Y:S04]  /*0300*/  LDG.E R25, desc[UR6][R24.64] ;  /* 0x0000000618197981 */ /* 0x000ea8000c1e1900 */
[----:B------:R-:W2:Y:S01]  /*0310*/  LDG.E R14, desc[UR6][R18.64+-0xc] ;  /* 0xfffff406120e7981 */ /* 0x000ea2000c1e1900 */
[----:B------:R-:W-:-:S04]  /*0320*/  IMAD.WIDE.U32 R26, R7, 0x4, R20 ;  /* 0x00000004071a7825 */ /* 0x000fc800078e0014 */
[----:B--2---:R-:W-:-:S05]  /*0330*/  FMUL R14, R14, R25 ;  /* 0x000000190e0e7220 */ /* 0x004fca0000400000 */
[----:B------:R1:W-:Y:S04]  /*0340*/  STG.E desc[UR6][R16.64], R14 ;  /* 0x0000000e10007986 */ /* 0x0003e8000c101906 */
[----:B------:R-:W2:Y:S04]  /*0350*/  LDG.E R27, desc[UR6][R26.64] ;  /* 0x000000061a1b7981 */ /* 0x000ea8000c1e1900 */
[----:B------:R-:W2:Y:S01]  /*0360*/  LDG.E R28, desc[UR6][R18.64+-0x8] ;  /* 0xfffff806121c7981 */ /* 0x000ea2000c1e1900 */
[----:B------:R-:W-:-:S04]  /*0370*/  IMAD.WIDE.U32 R22, R11, 0x4, R20 ;  /* 0x000000040b167825 */ /* 0x000fc800078e0014 */
[----:B--2---:R-:W-:-:S05]  /*0380*/  FMUL R28, R28, R27 ;  /* 0x0000001b1c1c7220 */ /* 0x004fca0000400000 */
[----:B------:R2:W-:Y:S04]  /*0390*/  STG.E desc[UR6][R16.64], R28 ;  /* 0x0000001c10007986 */ /* 0x0005e8000c101906 */
[----:B------:R-:W3:Y:S04]  /*03a0*/  LDG.E R23, desc[UR6][R22.64] ;  /* 0x0000000616177981 */ /* 0x000ee8000c1e1900 */
[----:B0-----:R-:W3:Y:S01]  /*03b0*/  LDG.E R12, desc[UR6][R18.64+-0x4] ;  /* 0xfffffc06120c7981 */ /* 0x001ee2000c1e1900 */
[----:B------:R-:W-:-:S04]  /*03c0*/  IMAD.WIDE.U32 R24, R13, 0x4, R20 ;  /* 0x000000040d187825 */ /* 0x000fc800078e0014 */
[----:B---3--:R-:W-:-:S05]  /*03d0*/  FMUL R12, R12, R23 ;  /* 0x000000170c0c7220 */ /* 0x008fca0000400000 */
[----:B------:R0:W-:Y:S04]  /*03e0*/  STG.E desc[UR6][R16.64], R12 ;  /* 0x0000000c10007986 */ /* 0x0001e8000c101906 */
[----:B------:R-:W3:Y:S04]  /*03f0*/  LDG.E R25, desc[UR6][R24.64] ;  /* 0x0000000618197981 */ /* 0x000ee8000c1e1900 */
[----:B-1----:R-:W3:Y:S01]  /*0400*/  LDG.E R14, desc[UR6][R18.64] ;  /* 0x00000006120e7981 */ /* 0x002ee2000c1e1900 */
[----:B------:R-:W-:-:S04]  /*0410*/  IMAD.WIDE.U32 R26, R15, 0x4, R20 ;  /* 0x000000040f1a7825 */ /* 0x000fc800078e0014 */
[----:B---3--:R-:W-:-:S05]  /*0420*/  FMUL R14, R14, R25 ;  /* 0x000000190e0e7220 */ /* 0x008fca0000400000 */
[----:B------:R1:W-:Y:S04]  /*0430*/  STG.E desc[UR6][R16.64], R14 ;  /* 0x0000000e10007986 */ /* 0x0003e8000c101906 */
[----:B------:R-:W2:Y:S04]  /*0440*/  LDG.E R27, desc[UR6][R26.64] ;  /* 0x000000061a1b7981 */ /* 0x000ea8000c1e1900 */
[----:B------:R-:W2:Y:S02]  /*0450*/  LDG.E R22, desc[UR6][R18.64+0x4] ;  /* 0x0000040612167981 */ /* 0x000ea4000c1e1900 */
[----:B--2---:R-:W-:Y:S01]  /*0460*/  FMUL R28, R22, R27 ;  /* 0x0000001b161c7220 */ /* 0x004fe20000400000 */
[----:B------:R-:W-:-:S04]  /*0470*/  IMAD.WIDE.U32 R22, R29, 0x4, R20 ;  /* 0x000000041d167825 */ /* 0x000fc800078e0014 */
[----:B------:R1:W-:Y:S04]  /*0480*/  STG.E desc[UR6][R16.64], R28 ;  /* 0x0000001c10007986 */ /* 0x0003e8000c101906 */
[----:B------:R-:W2:Y:S04]  /*0490*/  LDG.E R23, desc[UR6][R22.64] ;  /* 0x0000000616177981 */ /* 0x000ea8000c1e1900 */
[----:B0-----:R-:W2:Y:S01]  /*04a0*/  LDG.E R12, desc[UR6][R18.64+0x8] ;  /* 0x00000806120c7981 */ /* 0x001ea2000c1e1900 */
[----:B------:R-:W-:Y:S01]  /*04b0*/  IMAD.WIDE.U32 R20, R6, 0x4, R20 ;  /* 0x0000000406147825 */ /* 0x000fe200078e0014 */
[----:B------:R-:W-:-:S03]  /*04c0*/  IADD3 R10, PT, PT, R10, 0x8, RZ ;  /* 0x000000080a0a7810 */ /* 0x000fc60007ffe0ff */
[----:B--2---:R-:W-:-:S05]  /*04d0*/  FMUL R25, R12, R23 ;  /* 0x000000170c197220 */ /* 0x004fca0000400000 */
[----:B------:R1:W-:Y:S04]  /*04e0*/  STG.E desc[UR6][R16.64], R25 ;  /* 0x0000001910007986 */ /* 0x0003e8000c101906 */
[----:B------:R-:W2:Y:S04]  /*04f0*/  LDG.E R21, desc[UR6][R20.64] ;  /* 0x0000000614157981 */ /* 0x000ea8000c1e1900 */
[----:B------:R-:W2:Y:S01]  /*0500*/  LDG.E R12, desc[UR6][R18.64+0xc] ;  /* 0x00000c06120c7981 */ /* 0x000ea2000c1e1900 */
[----:B------:R-:W-:Y:S01]  /*0510*/  ISETP.NE.AND P1, PT, R10, RZ, PT ;  /* 0x000000ff0a00720c */ /* 0x000fe20003f25270 */
[C---:B------:R-:W-:Y:S01]  /*0520*/  IMAD R15, R0.reuse, 0x8, R15 ;  /* 0x00000008000f7824 */ /* 0x040fe200078e020f */
[----:B------:R-:W-:-:S02]  /*0530*/  LEA R9, R0, R9, 0x3 ;  /* 0x0000000900097211 */ /* 0x000fc400078e18ff */
[C---:B------:R-:W-:Y:S02]  /*0540*/  LEA R7, R0.reuse, R7, 0x3 ;  /* 0x0000000700077211 */ /* 0x040fe400078e18ff */
[C---:B------:R-:W-:Y:S02]  /*0550*/  LEA R11, R0.reuse, R11, 0x3 ;  /* 0x0000000b000b7211 */ /* 0x040fe400078e18ff */
[C---:B------:R-:W-:Y:S02]  /*0560*/  LEA R13, R0.reuse, R13, 0x3 ;  /* 0x0000000d000d7211 */ /* 0x040fe400078e18ff */
[C---:B------:R-:W-:Y:S02]  /*0570*/  LEA R29, R0.reuse, R29, 0x3 ;  /* 0x0000001d001d7211 */ /* 0x040fe400078e18ff */
[C---:B------:R-:W-:Y:S02]  /*0580*/  LEA R6, R0.reuse, R6, 0x3 ;  /* 0x0000000600067211 */ /* 0x040fe400078e18ff */
[----:B------:R-:W-:Y:S01]  /*0590*/  LEA R8, R0, R8, 0x3 ;  /* 0x0000000800087211 */ /* 0x000fe200078e18ff */
[----:B--2---:R-:W-:Y:S01]  /*05a0*/  FMUL R27, R12, R21 ;  /* 0x000000150c1b7220 */ /* 0x004fe20000400000 */
[----:B------:R-:W-:-:S04]  /*05b0*/  IADD3 R12, P2, PT, R18, 0x20, RZ ;  /* 0x00000020120c7810 */ /* 0x000fc80007f5e0ff */
[----:B------:R1:W-:Y:S01]  /*05c0*/  STG.E desc[UR6][R16.64], R27 ;  /* 0x0000001b10007986 */ /* 0x0003e2000c101906 */
[----:B------:R-:W-:Y:S01]  /*05d0*/  IMAD.X R19, RZ, RZ, R19, P2 ;  /* 0x000000ffff137224 */ /* 0x000fe200010e0613 */
[----:B------:R-:W-:Y:S07]  /*05e0*/  @P1 BRA `(.L_x_1) ;  /* 0xfffffffc00241947 */ /* 0x000fee000383ffff */
.L_x_0:
[----:B------:R-:W-:Y:S05]  /*05f0*/  @!P0 EXIT ;  /* 0x000000000000894d */ /* 0x000fea0003800000 */
[----:B------:R-:W-:Y:S02]  /*0600*/  ISETP.GE.U32.AND P1, PT, R4, 0x4, PT ;  /* 0x000000040400780c */ /* 0x000fe40003f26070 */
[----:B------:R-:W-:-:S04]  /*0610*/  LOP3.LUT R18, R0, 0x3, RZ, 0xc0, !PT ;  /* 0x0000000300127812 */ /* 0x000fc800078ec0ff */
[----:B------:R-:W-:-:S07]  /*0620*/  ISETP.NE.AND P0, PT, R18, RZ, PT ;  /* 0x000000ff1200720c */ /* 0x000fce0003f05270 */
[----:B------:R-:W-:Y:S06]  /*0630*/  @!P1 BRA `(.L_x_2) ;  /* 0x0000000000889947 */ /* 0x000fec0003800000 */
[----:B------:R-:W0:Y:S01]  /*0640*/  LDC.64 R10, c[0x0][0x380] ;  /* 0x0000e000ff0a7b82 */ /* 0x000e220000000a00 */
[----:B------:R-:W-:Y:S01]  /*0650*/  IADD3 R9, PT, PT, R2, R5, RZ ;  /* 0x0000000502097210 */ /* 0x000fe20007ffe0ff */
[----:B------:R-:W-:Y:S01]  /*0660*/  IMAD R15, R5, R0, R3 ;  /* 0x00000000050f7224 */ /* 0x000fe200078e0203 */
[----:B------:R-:W2:Y:S05]  /*0670*/  LDCU.64 UR4, c[0x0][0x380] ;  /* 0x00007000ff0477ac */ /* 0x000eaa0008000a00 */
[----:B------:R-:W3:Y:S01]  /*0680*/  LDC.64 R6, c[0x0][0x388] ;  /* 0x0000e200ff067b82 */ /* 0x000ee20000000a00 */
[----:B0-----:R-:W-:-:S06]  /*0690*/  IMAD.WIDE.U32 R10, R9, 0x4, R10 ;  /* 0x00000004090a7825 */ /* 0x001fcc00078e000a */
[----:B------:R-:W4:Y:S01]  /*06a0*/  LDG.E R10, desc[UR6][R10.64] ;  /* 0x000000060a0a7981 */ /* 0x000f22000c1e1900 */
[----:B---3--:R-:W-:-:S06]  /*06b0*/  IMAD.WIDE.U32 R12, R15, 0x4, R6 ;  /* 0x000000040f0c7825 */ /* 0x008fcc00078e0006 */
[----:B------:R-:W4:Y:S01]  /*06c0*/  LDG.E R13, desc[UR6][R12.64] ;  /* 0x000000060c0d7981 */ /* 0x000f22000c1e1900 */
[----:B------:R-:W-:Y:S02]  /*06d0*/  IADD3 R4, P1, PT, R2, R5, RZ ;  /* 0x0000000502047210 */ /* 0x000fe40007f3e0ff */
[----:B------:R-:W-:-:S03]  /*06e0*/  IADD3 R21, PT, PT, R15, R0, RZ ;  /* 0x000000000f157210 */ /* 0x000fc60007ffe0ff */
[----:B------:R-:W-:Y:S01]  /*06f0*/  IMAD.X R9, RZ, RZ, RZ, P1 ;  /* 0x000000ffff097224 */ /* 0x000fe200008e06ff */
[----:B--2---:R-:W-:Y:S01]  /*0700*/  LEA R8, P1, R4, UR4, 0x2 ;  /* 0x0000000404087c11 */ /* 0x004fe2000f8210ff */
[----:B-1----:R-:W-:-:S03]  /*0710*/  IMAD.WIDE.U32 R14, R21, 0x4, R6 ;  /* 0x00000004150e7825 */ /* 0x002fc600078e0006 */
[----:B------:R-:W-:Y:S01]  /*0720*/  LEA.HI.X R9, R4, UR5, R9, 0x2, P1 ;  /* 0x0000000504097c11 */ /* 0x000fe200088f1409 */
[----:B----4-:R-:W-:-:S05]  /*0730*/  FMUL R19, R10, R13 ;  /* 0x0000000d0a137220 */ /* 0x010fca0000400000 */
[----:B------:R0:W-:Y:S04]  /*0740*/  STG.E desc[UR6][R16.64], R19 ;  /* 0x0000001310007986 */ /* 0x0001e8000c101906 */
[----:B------:R-:W2:Y:S04]  /*0750*/  LDG.E R15, desc[UR6][R14.64] ;  /* 0x000000060e0f7981 */ /* 0x000ea8000c1e1900 */
[----:B------:R-:W2:Y:S01]  /*0760*/  LDG.E R4, desc[UR6][R8.64+0x4] ;  /* 0x0000040608047981 */ /* 0x000ea2000c1e1900 */
[----:B------:R-:W-:-:S05]  /*0770*/  IADD3 R21, PT, PT, R21, R0, RZ ;  /* 0x0000000015157210 */ /* 0x000fca0007ffe0ff */
[----:B------:R-:W-:-:S04]  /*0780*/  IMAD.WIDE.U32 R10, R21, 0x4, R6 ;  /* 0x00000004150a7825 */ /* 0x000fc800078e0006 */
[----:B--2---:R-:W-:-:S05]  /*0790*/  FMUL R13, R4, R15 ;  /* 0x0000000f040d7220 */ /* 0x004fca0000400000 */
        /* <DEDUP_REMOVED lines=9> */
[----:B------:R-:W-:Y:S01]  /*0830*/  IADD3 R5, PT, PT, R5, 0x4, RZ ;  /* 0x0000000405057810 */ /* 0x000fe20007ffe0ff */
[----:B--2---:R-:W-:-:S05]  /*0840*/  FMUL R15, R4, R7 ;  /* 0x00000007040f7220 */ /* 0x004fca0000400000 */
[----:B------:R0:W-:Y:S02]  /*0850*/  STG.E desc[UR6][R16.64], R15 ;  /* 0x0000000f10007986 */ /* 0x0001e4000c101906 */
.L_x_2:
[----:B------:R-:W-:Y:S05]  /*0860*/  @!P0 EXIT ;  /* 0x000000000000894d */ /* 0x000fea0003800000 */
[----:B------:R-:W-:Y:S02]  /*0870*/  ISETP.NE.AND P1, PT, R18, 0x1, PT ;  /* 0x000000011200780c */ /* 0x000fe40003f25270 */
[----:B------:R-:W-:-:S04]  /*0880*/  LOP3.LUT R4, R0, 0x1, RZ, 0xc0, !PT ;  /* 0x0000000100047812 */ /* 0x000fc800078ec0ff */
[----:B------:R-:W-:-:S07]  /*0890*/  ISETP.NE.U32.AND P0, PT, R4, 0x1, PT ;  /* 0x000000010400780c */ /* 0x000fce0003f05070 */
[----:B------:R-:W-:Y:S06]  /*08a0*/  @!P1 BRA `(.L_x_3) ;  /* 0x0000000000589947 */ /* 0x000fec0003800000 */
[----:B------:R-:W2:Y:S01]  /*08b0*/  LDC.64 R8, c[0x0][0x380] ;  /* 0x0000e000ff087b82 */ /* 0x000ea20000000a00 */
[----:B------:R-:W-:Y:S01]  /*08c0*/  IMAD.IADD R11, R2, 0x1, R5 ;  /* 0x00000001020b7824 */ /* 0x000fe200078e0205 */
[----:B------:R-:W3:Y:S01]  /*08d0*/  LDCU.64 UR4, c[0x0][0x380] ;  /* 0x00007000ff0477ac */ /* 0x000ee20008000a00 */
[----:B0-----:R-:W-:-:S05]  /*08e0*/  IMAD R15, R5, R0, R3 ;  /* 0x00000000050f7224 */ /* 0x001fca00078e0203 */
[----:B------:R-:W0:Y:S01]  /*08f0*/  LDC.64 R6, c[0x0][0x388] ;  /* 0x0000e200ff067b82 */ /* 0x000e220000000a00 */
[----:B--2---:R-:W-:-:S06]  /*0900*/  IMAD.WIDE.U32 R10, R11, 0x4, R8 ;  /* 0x000000040b0a7825 */ /* 0x004fcc00078e0008 */
[----:B------:R-:W2:Y:S01]  /*0910*/  LDG.E R10, desc[UR6][R10.64] ;  /* 0x000000060a0a7981 */ /* 0x000ea2000c1e1900 */
[----:B0-----:R-:W-:-:S06]  /*0920*/  IMAD.WIDE.U32 R12, R15, 0x4, R6 ;  /* 0x000000040f0c7825 */ /* 0x001fcc00078e0006 */
[----:B------:R-:W2:Y:S01]  /*0930*/  LDG.E R13, desc[UR6][R12.64] ;  /* 0x000000060c0d7981 */ /* 0x000ea2000c1e1900 */
[----:B------:R-:W-:Y:S02]  /*0940*/  IADD3 R4, P1, PT, R2, R5, RZ ;  /* 0x0000000502047210 */ /* 0x000fe40007f3e0ff */
[----:B------:R-:W-:Y:S02]  /*0950*/  IADD3 R19, PT, PT, R15, R0, RZ ;  /* 0x000000000f137210 */ /* 0x000fe40007ffe0ff */
[----:B------:R-:W-:Y:S02]  /*0960*/  IADD3.X R9, PT, PT, RZ, RZ, RZ, P1, !PT ;  /* 0x000000ffff097210 */ /* 0x000fe40000ffe4ff */
[----:B---3--:R-:W-:Y:S01]  /*0970*/  LEA R8, P1, R4, UR4, 0x2 ;  /* 0x0000000404087c11 */ /* 0x008fe2000f8210ff */
[----:B------:R-:W-:-:S03]  /*0980*/  IMAD.WIDE.U32 R6, R19, 0x4, R6 ;  /* 0x0000000413067825 */ /* 0x000fc600078e0006 */
[----:B------:R-:W-:Y:S01]  /*0990*/  LEA.HI.X R9, R4, UR5, R9, 0x2, P1 ;  /* 0x0000000504097c11 */ /* 0x000fe200088f1409 */
[----:B--2---:R-:W-:-:S05]  /*09a0*/  FMUL R15, R10, R13 ;  /* 0x0000000d0a0f7220 */ /* 0x004fca0000400000 */
[----:B------:R2:W-:Y:S04]  /*09b0*/  STG.E desc[UR6][R16.64], R15 ;  /* 0x0000000f10007986 */ /* 0x0005e8000c101906 */
[----:B------:R-:W3:Y:S04]  /*09c0*/  LDG.E R7, desc[UR6][R6.64] ;  /* 0x0000000606077981 */ /* 0x000ee8000c1e1900 */
[----:B------:R-:W3:Y:S01]  /*09d0*/  LDG.E R8, desc[UR6][R8.64+0x4] ;  /* 0x0000040608087981 */ /* 0x000ee2000c1e1900 */
[----:B------:R-:W-:Y:S01]  /*09e0*/  IADD3 R5, PT, PT, R5, 0x2, RZ ;  /* 0x0000000205057810 */ /* 0x000fe20007ffe0ff */
[----:B---3--:R-:W-:-:S05]  /*09f0*/  FMUL R11, R8, R7 ;  /* 0x00000007080b7220 */ /* 0x008fca0000400000 */
[----:B------:R2:W-:Y:S02]  /*0a00*/  STG.E desc[UR6][R16.64], R11 ;  /* 0x0000000b10007986 */ /* 0x0005e4000c101906 */
.L_x_3:
[----:B------:R-:W-:Y:S05]  /*0a10*/  @P0 EXIT ;  /* 0x000000000000094d */ /* 0x000fea0003800000 */
[----:B------:R-:W3:Y:S01]  /*0a20*/  LDC.64 R6, c[0x0][0x380] ;  /* 0x0000e000ff067b82 */ /* 0x000ee20000000a00 */
[----:B--2---:R-:W-:Y:S01]  /*0a30*/  IADD3 R11, PT, PT, R2, R5, RZ ;  /* 0x00000005020b7210 */ /* 0x004fe20007ffe0ff */
[----:B------:R-:W-:-:S06]  /*0a40*/  IMAD R5, R5, R0, R3 ;  /* 0x0000000005057224 */ /* 0x000fcc00078e0203 */
[----:B------:R-:W2:Y:S01]  /*0a50*/  LDC.64 R8, c[0x0][0x388] ;  /* 0x0000e200ff087b82 */ /* 0x000ea20000000a00 */
[----:B---3--:R-:W-:-:S06]  /*0a60*/  IMAD.WIDE.U32 R2, R11, 0x4, R6 ;  /* 0x000000040b027825 */ /* 0x008fcc00078e0006 */
[----:B------:R-:W3:Y:S01]  /*0a70*/  LDG.E R2, desc[UR6][R2.64] ;  /* 0x0000000602027981 */ /* 0x000ee2000c1e1900 */
[----:B--2---:R-:W-:-:S06]  /*0a80*/  IMAD.WIDE.U32 R4, R5, 0x4, R8 ;  /* 0x0000000405047825 */ /* 0x004fcc00078e0008 */
[----:B------:R-:W3:Y:S02]  /*0a90*/  LDG.E R5, desc[UR6][R4.64] ;  /* 0x0000000604057981 */ /* 0x000ee4000c1e1900 */
[----:B---3--:R-:W-:-:S05]  /*0aa0*/  FMUL R7, R2, R5 ;  /* 0x0000000502077220 */ /* 0x008fca0000400000 */
[----:B------:R-:W-:Y:S01]  /*0ab0*/  STG.E desc[UR6][R16.64], R7 ;  /* 0x0000000710007986 */ /* 0x000fe2000c101906 */
[----:B------:R-:W-:Y:S05]  /*0ac0*/  EXIT ;  /* 0x000000000000794d */ /* 0x000fea0003800000 */
.L_x_4:
[----:B------:R-:W-:-:S00]  /*0ad0*/  BRA `(.L_x_4) ;  /* 0xfffffffc00fc7947 */ /* 0x000fc0000383ffff */
[----:B------:R-:W-:-:S00]  /*0ae0*/  NOP ;  /* 0x0000000000007918 */ /* 0x000fc00000000000 */
        /* <DEDUP_REMOVED lines=9> */
.L_x_5:


//--------------------- .nv.shared.reserved.0     --------------------------
	.section	.nv.shared.reserved.0,"aw",@nobits
	.weak		__nv_reservedSMEM_offset_0_alias
	.size		__nv_reservedSMEM_offset_0_alias, 0, 64
	.other		__nv_reservedSMEM_offset_0_alias,@"STO_CUDA_RESERVED_SHARED STV_DEFAULT"
__nv_reservedSMEM_offset_0_alias:
	.zero		0
	.zero		64


//--------------------- .nv.constant0._Z10MMM_kernelPfS_S_i --------------------------
	.section	.nv.constant0._Z10MMM_kernelPfS_S_i,"a",@progbits
	.sectionflags	@""
	.align	4
.nv.constant0._Z10MMM_kernelPfS_S_i:
	.zero		924


//--------------------- SYMBOLS --------------------------

	.type		.nv.reservedSmem.offset0,@object
	.size		.nv.reservedSmem.offset0,0x4
